	.headerflags	@"EF_CUDA_TEXMODE_UNIFIED EF_CUDA_64BIT_ADDRESS EF_CUDA_ACCELERATORS EF_CUDA_SM90 EF_CUDA_VIRTUAL_SM(EF_CUDA_SM90)"
	.elftype	@"ET_EXEC"


//--------------------- .nv.info                  --------------------------
	.section	.nv.info,"",@"SHT_CUDA_INFO"
	.align	4


	//----- nvinfo : EIATTR_REGCOUNT
	.align		4
        /*0000*/ 	.byte	0x04, 0x2f
        /*0002*/ 	.short	(.L_1 - .L_0)
	.align		4
.L_0:
        /*0004*/ 	.word	index@(triton_per_fused_mean_25)
        /*0008*/ 	.word	0x00000015


	//----- nvinfo : EIATTR_MIN_STACK_SIZE
	.align		4
.L_1:
        /*000c*/ 	.byte	0x04, 0x12
        /*000e*/ 	.short	(.L_3 - .L_2)
	.align		4
.L_2:
        /*0010*/ 	.word	index@(triton_per_fused_mean_25)
        /*0014*/ 	.word	0x00000000


	//----- nvinfo : EIATTR_FRAME_SIZE
	.align		4
.L_3:
        /*0018*/ 	.byte	0x04, 0x11
        /*001a*/ 	.short	(.L_5 - .L_4)
	.align		4
.L_4:
        /*001c*/ 	.word	index@(triton_per_fused_mean_25)
        /*0020*/ 	.word	0x00000000


	//----- nvinfo : EIATTR_MIN_STACK_SIZE
	.align		4
.L_5:
        /*0024*/ 	.byte	0x04, 0x12
        /*0026*/ 	.short	(.L_7 - .L_6)
	.align		4
.L_6:
        /*0028*/ 	.word	index@(triton_per_fused_mean_25)
        /*002c*/ 	.word	0x00000000
.L_7:


//--------------------- .nv.info.triton_per_fused_mean_25 --------------------------
	.section	.nv.info.triton_per_fused_mean_25,"",@"SHT_CUDA_INFO"
	.sectionflags	@""
	.align	4


	//----- nvinfo : EIATTR_CUDA_API_VERSION
	.align		4
        /*0000*/ 	.byte	0x04, 0x37
        /*0002*/ 	.short	(.L_9 - .L_8)
.L_8:
        /*0004*/ 	.word	0x0000007c


	//----- nvinfo : EIATTR_KPARAM_INFO
	.align		4
.L_9:
        /*0008*/ 	.byte	0x04, 0x17
        /*000a*/ 	.short	(.L_11 - .L_10)
.L_10:
        /*000c*/ 	.word	0x00000000
        /*0010*/ 	.short	0x0003
        /*0012*/ 	.short	0x0014
        /*0014*/ 	.byte	0x00, 0xf0, 0x11, 0x00


	//----- nvinfo : EIATTR_KPARAM_INFO
	.align		4
.L_11:
        /*0018*/ 	.byte	0x04, 0x17
        /*001a*/ 	.short	(.L_13 - .L_12)
.L_12:
        /*001c*/ 	.word	0x00000000
        /*0020*/ 	.short	0x0002
        /*0022*/ 	.short	0x0010
        /*0024*/ 	.byte	0x00, 0xf0, 0x11, 0x00


	//----- nvinfo : EIATTR_KPARAM_INFO
	.align		4
.L_13:
        /*0028*/ 	.byte	0x04, 0x17
        /*002a*/ 	.short	(.L_15 - .L_14)
.L_14:
        /*002c*/ 	.word	0x00000000
        /*0030*/ 	.short	0x0001
        /*0032*/ 	.short	0x0008
        /*0034*/ 	.byte	0x00, 0xf4, 0x21, 0x00


	//----- nvinfo : EIATTR_KPARAM_INFO
	.align		4
.L_15:
        /*0038*/ 	.byte	0x04, 0x17
        /*003a*/ 	.short	(.L_17 - .L_16)
.L_16:
        /*003c*/ 	.word	0x00000000
        /*0040*/ 	.short	0x0000
        /*0042*/ 	.short	0x0000
        /*0044*/ 	.byte	0x00, 0xf4, 0x21, 0x00


	//----- nvinfo : EIATTR_SPARSE_MMA_MASK
	.align		4
.L_17:
        /*0048*/ 	.byte	0x03, 0x50
        /*004a*/ 	.short	0x0000


	//----- nvinfo : EIATTR_MAXREG_COUNT
	.align		4
        /*004c*/ 	.byte	0x03, 0x1b
        /*004e*/ 	.short	0x00ff


	//----- nvinfo : EIATTR_COOP_GROUP_MASK_REGIDS
	.align		4
        /*0050*/ 	.byte	0x04, 0x29
        /*0052*/ 	.short	(.L_19 - .L_18)


	//   ....[0]....
.L_18:
        /*0054*/ 	.word	0xffffffff


	//   ....[1]....
        /*0058*/ 	.word	0xffffffff


	//   ....[2]....
        /*005c*/ 	.word	0xffffffff


	//   ....[3]....
        /*0060*/ 	.word	0xffffffff


	//   ....[4]....
        /*0064*/ 	.word	0xffffffff


	//   ....[5]....
        /*0068*/ 	.word	0xffffffff


	//   ....[6]....
        /*006c*/ 	.word	0xffffffff


	//   ....[7]....
        /*0070*/ 	.word	0xffffffff


	//   ....[8]....
        /*0074*/ 	.word	0xffffffff


	//   ....[9]....
        /*0078*/ 	.word	0xffffffff


	//----- nvinfo : EIATTR_COOP_GROUP_INSTR_OFFSETS
	.align		4
.L_19:
        /*007c*/ 	.byte	0x04, 0x28
        /*007e*/ 	.short	(.L_21 - .L_20)


	//   ....[0]....
.L_20:
        /*0080*/ 	.word	0x00000190


	//   ....[1]....
        /*0084*/ 	.word	0x000001a0


	//   ....[2]....
        /*0088*/ 	.word	0x000001b0


	//   ....[3]....
        /*008c*/ 	.word	0x000001c0


	//   ....[4]....
        /*0090*/ 	.word	0x00000200


	//   ....[5]....
        /*0094*/ 	.word	0x00000230


	//   ....[6]....
        /*0098*/ 	.word	0x00000260


	//   ....[7]....
        /*009c*/ 	.word	0x00000290


	//   ....[8]....
        /*00a0*/ 	.word	0x00000390


	//   ....[9]....
        /*00a4*/ 	.word	0x000003c0


	//----- nvinfo : EIATTR_EXIT_INSTR_OFFSETS
	.align		4
.L_21:
        /*00a8*/ 	.byte	0x04, 0x1c
        /*00aa*/ 	.short	(.L_23 - .L_22)


	//   ....[0]....
.L_22:
        /*00ac*/ 	.word	0x00000490


	//   ....[1]....
        /*00b0*/ 	.word	0x00000550


	//----- nvinfo : EIATTR_REQNTID
	.align		4
.L_23:
        /*00b4*/ 	.byte	0x04, 0x10
        /*00b6*/ 	.short	(.L_25 - .L_24)
.L_24:
        /*00b8*/ 	.word	0x00000080
        /*00bc*/ 	.word	0x00000001
        /*00c0*/ 	.word	0x00000001


	//----- nvinfo : EIATTR_CBANK_PARAM_SIZE
	.align		4
.L_25:
        /*00c4*/ 	.byte	0x03, 0x19
        /*00c6*/ 	.short	0x0018


	//----- nvinfo : EIATTR_PARAM_CBANK
	.align		4
        /*00c8*/ 	.byte	0x04, 0x0a
        /*00ca*/ 	.short	(.L_27 - .L_26)
	.align		4
.L_26:
        /*00cc*/ 	.word	index@(.nv.constant0.triton_per_fused_mean_25)
        /*00d0*/ 	.short	0x0210
        /*00d2*/ 	.short	0x0018


	//----- nvinfo : EIATTR_SW_WAR
	.align		4
.L_27:
        /*00d4*/ 	.byte	0x04, 0x36
        /*00d6*/ 	.short	(.L_29 - .L_28)
.L_28:
        /*00d8*/ 	.word	0x00000008
.L_29:


//--------------------- .nv.callgraph             --------------------------
	.section	.nv.callgraph,"",@"SHT_CUDA_CALLGRAPH"
	.align	4
	.sectionentsize	8
	.align		4
        /*0000*/ 	.word	0x00000000
	.align		4
        /*0004*/ 	.word	0xffffffff
	.align		4
        /*0008*/ 	.word	0x00000000
	.align		4
        /*000c*/ 	.word	0xfffffffe
	.align		4
        /*0010*/ 	.word	0x00000000
	.align		4
        /*0014*/ 	.word	0xfffffffd
	.align		4
        /*0018*/ 	.word	0x00000000
	.align		4
        /*001c*/ 	.word	0xfffffffc


//--------------------- .text.triton_per_fused_mean_25 --------------------------
	.section	.text.triton_per_fused_mean_25,"ax",@progbits
	.sectionflags	@"SHF_BARRIERS=1"
	.align	128
        .global         triton_per_fused_mean_25
        .type           triton_per_fused_mean_25,@function
        .size           triton_per_fused_mean_25,(.L_x_1 - triton_per_fused_mean_25)
        .other          triton_per_fused_mean_25,@"STO_CUDA_ENTRY STV_DEFAULT"
triton_per_fused_mean_25:
.text.triton_per_fused_mean_25:
[----:B------:R-:W0:Y:S02]  /*0000*/  LDC R1, c[0x0][0x28] ;  /* 0x00000a00ff017b82 */ /* 0x000e240000000800 */
[----:B------:R-:W1:Y:S01]  /*0010*/  S2R R0, SR_CTAID.X ;  /* 0x0000000000007919 */ /* 0x000e620000002500 */
[----:B------:R-:W2:Y:S01]  /*0020*/  LDC.64 R4, c[0x0][0x210] ;  /* 0x00008400ff047b82 */ /* 0x000ea20000000a00 */
[----:B------:R-:W-:Y:S01]  /*0030*/  ULDC.64 UR6, c[0x0][0x208] ;  /* 0x0000820000067ab9 */ /* 0x000fe20000000a00 */
[----:B------:R-:W3:Y:S01]  /*0040*/  S2R R2, SR_TID.X ;  /* 0x0000000000027919 */ /* 0x000ee20000002100 */
[----:B-1----:R-:W-:Y:S01]  /*0050*/  IMAD.SHL.U32 R3, R0, 0x20, RZ ;  /* 0x0000002000037824 */ /* 0x002fe200078e00ff */
[----:B------:R-:W-:Y:S01]  /*0060*/  SHF.R.S32.HI R0, RZ, 0x1a, R0 ;  /* 0x0000001aff007819 */ /* 0x000fe20000011400 */
[----:B---3--:R-:W-:-:S03]  /*0070*/  IMAD.SHL.U32 R8, R2, 0x4, RZ ;  /* 0x0000000402087824 */ /* 0x008fc600078e00ff */
[----:B------:R-:W-:Y:S01]  /*0080*/  SGXT R0, R0, 0x1 ;  /* 0x000000010000781a */ /* 0x000fe20000000200 */
[----:B------:R-:W-:Y:S01]  /*0090*/  IMAD.SHL.U32 R10, R2, 0x80, RZ ;  /* 0x00000080020a7824 */ /* 0x000fe200078e00ff */
[----:B------:R-:W-:-:S04]  /*00a0*/  LOP3.LUT R7, R3, 0x1c, R8, 0xf8, !PT ;  /* 0x0000001c03077812 */ /* 0x000fc800078ef808 */
[----:B------:R-:W-:Y:S02]  /*00b0*/  LOP3.LUT R11, R10, 0x3c00, RZ, 0xc0, !PT ;  /* 0x00003c000a0b7812 */ /* 0x000fe400078ec0ff */
[----:B------:R-:W-:-:S04]  /*00c0*/  LEA.HI R6, R0, R7, RZ, 0xa ;  /* 0x0000000700067211 */ /* 0x000fc800078f50ff */
[C---:B------:R-:W-:Y:S01]  /*00d0*/  LOP3.LUT R10, R6.reuse, 0xfffffc00, RZ, 0xc0, !PT ;  /* 0xfffffc00060a7812 */ /* 0x040fe200078ec0ff */
[----:B------:R-:W-:-:S03]  /*00e0*/  IMAD.SHL.U32 R6, R6, 0x10, RZ ;  /* 0x0000001006067824 */ /* 0x000fc600078e00ff */
[----:B------:R-:W-:Y:S02]  /*00f0*/  IADD3 R10, R11, R7, -R10 ;  /* 0x000000070b0a7210 */ /* 0x000fe40007ffe80a */
[----:B------:R-:W-:-:S04]  /*0100*/  LOP3.LUT R7, R6, 0xffffc000, RZ, 0xc0, !PT ;  /* 0xffffc00006077812 */ /* 0x000fc800078ec0ff */
[----:B------:R-:W-:-:S05]  /*0110*/  IADD3 R7, R10, R7, RZ ;  /* 0x000000070a077210 */ /* 0x000fca0007ffe0ff */
[----:B--2---:R-:W-:-:S06]  /*0120*/  IMAD.WIDE R4, R7, 0x4, R4 ;  /* 0x0000000407047825 */ /* 0x004fcc00078e0204 */
[----:B------:R-:W2:Y:S01]  /*0130*/  LDG.E.128 R4, desc[UR6][R4.64] ;  /* 0x0000000604047981 */ /* 0x000ea2000c1e1d00 */
[----:B------:R-:W1:Y:S01]  /*0140*/  S2UR UR5, SR_CgaCtaId ;  /* 0x00000000000579c3 */ /* 0x000e620000008800 */
[C---:B------:R-:W-:Y:S01]  /*0150*/  LOP3.LUT P0, RZ, R2.reuse, 0x18, RZ, 0xc0, !PT ;  /* 0x0000001802ff7812 */ /* 0x040fe2000780c0ff */
[----:B------:R-:W-:Y:S01]  /*0160*/  UMOV UR4, 0x400 ;  /* 0x0000040000047882 */ /* 0x000fe20000000000 */
[----:B------:R-:W-:Y:S01]  /*0170*/  ISETP.GE.AND P1, PT, R2, 0x80, PT ;  /* 0x000000800200780c */ /* 0x000fe20003f26270 */
[----:B-1----:R-:W-:Y:S01]  /*0180*/  UPRMT UR4, UR5, 0x654, UR4 ;  /* 0x0000065405047896 */ /* 0x002fe20008000004 */
[----:B--2---:R-:W1:Y:S04]  /*0190*/  SHFL.BFLY PT, R11, R4, 0x10, 0x1f ;  /* 0x0e001f00040b7f89 */ /* 0x004e6800000e0000 */
[----:B------:R-:W2:Y:S04]  /*01a0*/  SHFL.BFLY PT, R10, R5, 0x10, 0x1f ;  /* 0x0e001f00050a7f89 */ /* 0x000ea800000e0000 */
[----:B------:R-:W3:Y:S04]  /*01b0*/  SHFL.BFLY PT, R17, R6, 0x10, 0x1f ;  /* 0x0e001f0006117f89 */ /* 0x000ee800000e0000 */
[----:B------:R-:W4:Y:S01]  /*01c0*/  SHFL.BFLY PT, R12, R7, 0x10, 0x1f ;  /* 0x0e001f00070c7f89 */ /* 0x000f2200000e0000 */
[----:B-1----:R-:W-:Y:S01]  /*01d0*/  FADD R13, R4, R11 ;  /* 0x0000000b040d7221 */ /* 0x002fe20000000000 */
[----:B------:R-:W-:Y:S01]  /*01e0*/  SHF.R.U32.HI R11, RZ, 0x5, R2 ;  /* 0x00000005ff0b7819 */ /* 0x000fe20000011602 */
[----:B--2---:R-:W-:-:S03]  /*01f0*/  FADD R15, R5, R10 ;  /* 0x0000000a050f7221 */ /* 0x004fc60000000000 */
[----:B------:R-:W1:Y:S01]  /*0200*/  SHFL.BFLY PT, R14, R13, 0x8, 0x1f ;  /* 0x0d001f000d0e7f89 */ /* 0x000e6200000e0000 */
[----:B------:R-:W-:Y:S01]  /*0210*/  SGXT.U32 R11, R11, 0x2 ;  /* 0x000000020b0b781a */ /* 0x000fe20000000000 */
[----:B---3--:R-:W-:Y:S02]  /*0220*/  FADD R17, R6, R17 ;  /* 0x0000001106117221 */ /* 0x008fe40000000000 */
[----:B------:R-:W2:Y:S01]  /*0230*/  SHFL.BFLY PT, R16, R15, 0x8, 0x1f ;  /* 0x0d001f000f107f89 */ /* 0x000ea200000e0000 */
[----:B------:R-:W-:Y:S01]  /*0240*/  LOP3.LUT R10, R8, 0x1c, RZ, 0xc0, !PT ;  /* 0x0000001c080a7812 */ /* 0x000fe200078ec0ff */
[----:B----4-:R-:W-:Y:S02]  /*0250*/  FADD R18, R7, R12 ;  /* 0x0000000c07127221 */ /* 0x010fe40000000000 */
[----:B------:R-:W3:Y:S01]  /*0260*/  SHFL.BFLY PT, R4, R17, 0x8, 0x1f ;  /* 0x0d001f0011047f89 */ /* 0x000ee200000e0000 */
[----:B------:R-:W-:Y:S02]  /*0270*/  IMAD.SHL.U32 R7, R11, 0x4, RZ ;  /* 0x000000040b077824 */ /* 0x000fe400078e00ff */
[----:B------:R-:W-:Y:S01]  /*0280*/  IMAD.SHL.U32 R12, R10, 0x10, RZ ;  /* 0x000000100a0c7824 */ /* 0x000fe200078e00ff */
[----:B------:R-:W4:Y:S04]  /*0290*/  SHFL.BFLY PT, R5, R18, 0x8, 0x1f ;  /* 0x0d001f0012057f89 */ /* 0x000f2800000e0000 */
[----:B------:R-:W-:Y:S01]  /*02a0*/  LOP3.LUT R7, R12, R7, RZ, 0xfc, !PT ;  /* 0x000000070c077212 */ /* 0x000fe200078efcff */
[----:B-1----:R-:W-:Y:S01]  /*02b0*/  FADD R14, R13, R14 ;  /* 0x0000000e0d0e7221 */ /* 0x002fe20000000000 */
[----:B--2---:R-:W-:-:S04]  /*02c0*/  FADD R16, R15, R16 ;  /* 0x000000100f107221 */ /* 0x004fc80000000000 */
[----:B------:R-:W-:Y:S01]  /*02d0*/  @!P0 STS [R7+UR4], R14 ;  /* 0x0000000e07008988 */ /* 0x000fe20008000804 */
[----:B---3--:R-:W-:-:S03]  /*02e0*/  FADD R4, R17, R4 ;  /* 0x0000000411047221 */ /* 0x008fc60000000000 */
[----:B------:R-:W-:Y:S01]  /*02f0*/  @!P0 STS [R7+UR4+0x10], R16 ;  /* 0x0000101007008988 */ /* 0x000fe20008000804 */
[----:B------:R-:W-:Y:S01]  /*0300*/  IADD3 R17, R12, UR4, RZ ;  /* 0x000000040c117c10 */ /* 0x000fe2000fffe0ff */
[----:B----4-:R-:W-:Y:S02]  /*0310*/  FADD R5, R18, R5 ;  /* 0x0000000512057221 */ /* 0x010fe40000000000 */
[----:B------:R-:W-:Y:S02]  /*0320*/  @!P0 STS [R7+UR4+0x20], R4 ;  /* 0x0000200407008988 */ /* 0x000fe40008000804 */
[----:B------:R-:W-:Y:S02]  /*0330*/  IMAD R17, R10, -0xc, R17 ;  /* 0xfffffff40a117824 */ /* 0x000fe400078e0211 */
[----:B------:R-:W-:Y:S01]  /*0340*/  @!P0 STS [R7+UR4+0x30], R5 ;  /* 0x0000300507008988 */ /* 0x000fe20008000804 */
[----:B------:R-:W-:Y:S01]  /*0350*/  BAR.SYNC.DEFER_BLOCKING 0x0 ;  /* 0x0000000000007b1d */ /* 0x000fe20000010000 */
[----:B------:R-:W-:-:S04]  /*0360*/  LOP3.LUT P0, RZ, R2, 0x3, RZ, 0xc0, !PT ;  /* 0x0000000302ff7812 */ /* 0x000fc8000780c0ff */
[C---:B------:R-:W-:Y:S01]  /*0370*/  ISETP.LT.AND P0, PT, R2.reuse, 0x80, !P0 ;  /* 0x000000800200780c */ /* 0x040fe20004701270 */
[----:B------:R-:W1:Y:S04]  /*0380*/  @!P1 LDS R9, [R8+UR4] ;  /* 0x0000000408099984 */ /* 0x000e680008000800 */
[----:B-1----:R-:W1:Y:S02]  /*0390*/  SHFL.BFLY PT, R6, R9, 0x2, 0x1f ;  /* 0x0c401f0009067f89 */ /* 0x002e6400000e0000 */
[----:B-1----:R-:W-:Y:S01]  /*03a0*/  FADD R13, R9, R6 ;  /* 0x00000006090d7221 */ /* 0x002fe20000000000 */
[----:B------:R-:W-:-:S04]  /*03b0*/  LOP3.LUT R9, R2, 0x1f, RZ, 0xc0, !PT ;  /* 0x0000001f02097812 */ /* 0x000fc800078ec0ff */
[----:B------:R-:W1:Y:S01]  /*03c0*/  SHFL.BFLY PT, R6, R13, 0x1, 0x1f ;  /* 0x0c201f000d067f89 */ /* 0x000e6200000e0000 */
[----:B------:R-:W-:Y:S01]  /*03d0*/  LEA R9, R9, UR4, 0x2 ;  /* 0x0000000409097c11 */ /* 0x000fe2000f8e10ff */
[----:B-1----:R-:W-:-:S05]  /*03e0*/  FADD R15, R13, R6 ;  /* 0x000000060d0f7221 */ /* 0x002fca0000000000 */
[----:B------:R-:W-:Y:S01]  /*03f0*/  @P0 STS [R8+UR4], R15 ;  /* 0x0000000f08000988 */ /* 0x000fe20008000804 */
[----:B------:R-:W-:Y:S01]  /*0400*/  BAR.SYNC.DEFER_BLOCKING 0x0 ;  /* 0x0000000000007b1d */ /* 0x000fe20000010000 */
[----:B------:R-:W-:-:S05]  /*0410*/  ISETP.NE.AND P0, PT, R11, RZ, PT ;  /* 0x000000ff0b00720c */ /* 0x000fca0003f05270 */
[----:B------:R-:W-:Y:S04]  /*0420*/  LDS R4, [R12+UR4] ;  /* 0x000000040c047984 */ /* 0x000fe80008000800 */
[----:B------:R-:W-:Y:S04]  /*0430*/  LDS R5, [R12+UR4+0x10] ;  /* 0x000010040c057984 */ /* 0x000fe80008000800 */
[----:B------:R-:W-:Y:S04]  /*0440*/  LDS R6, [R12+UR4+0x20] ;  /* 0x000020040c067984 */ /* 0x000fe80008000800 */
[----:B------:R-:W1:Y:S01]  /*0450*/  LDS R7, [R12+UR4+0x30] ;  /* 0x000030040c077984 */ /* 0x000e620008000800 */
[----:B------:R-:W-:Y:S06]  /*0460*/  BAR.SYNC.DEFER_BLOCKING 0x0 ;  /* 0x0000000000007b1d */ /* 0x000fec0000010000 */
[----:B-1----:R1:W-:Y:S02]  /*0470*/  STS.128 [R17], R4 ;  /* 0x0000000411007388 */ /* 0x0023e40000000c00 */
[----:B------:R-:W-:Y:S06]  /*0480*/  BAR.SYNC.DEFER_BLOCKING 0x0 ;  /* 0x0000000000007b1d */ /* 0x000fec0000010000 */
[----:B-1----:R-:W-:Y:S05]  /*0490*/  @P0 EXIT ;  /* 0x000000000000094d */ /* 0x002fea0003800000 */
[----:B------:R-:W0:Y:S01]  /*04a0*/  LDS R9, [R9] ;  /* 0x0000000009097984 */ /* 0x000e220000000800 */
[----:B------:R-:W1:Y:S01]  /*04b0*/  LDC.64 R4, c[0x0][0x218] ;  /* 0x00008600ff047b82 */ /* 0x000e620000000a00 */
[----:B------:R-:W-:-:S04]  /*04c0*/  LOP3.LUT R3, R3, 0x1f, R2, 0xf8, !PT ;  /* 0x0000001f03037812 */ /* 0x000fc800078ef802 */
[----:B------:R-:W-:-:S04]  /*04d0*/  LEA.HI R0, R0, R3, RZ, 0xa ;  /* 0x0000000300007211 */ /* 0x000fc800078f50ff */
[----:B------:R-:W-:Y:S02]  /*04e0*/  LOP3.LUT R2, R0, 0xfffffc00, RZ, 0xc0, !PT ;  /* 0xfffffc0000027812 */ /* 0x000fe400078ec0ff */
[----:B------:R-:W-:-:S03]  /*04f0*/  SHF.R.S32.HI R0, RZ, 0xa, R0 ;  /* 0x0000000aff007819 */ /* 0x000fc60000011400 */
[----:B------:R-:W-:-:S04]  /*0500*/  IMAD.IADD R3, R3, 0x1, -R2 ;  /* 0x0000000103037824 */ /* 0x000fc800078e0a02 */
[----:B------:R-:W-:-:S04]  /*0510*/  IMAD R3, R0, 0xc00, R3 ;  /* 0x00000c0000037824 */ /* 0x000fc800078e0203 */
[----:B-1----:R-:W-:-:S04]  /*0520*/  IMAD.WIDE R2, R3, 0x4, R4 ;  /* 0x0000000403027825 */ /* 0x002fc800078e0204 */
[----:B0-----:R-:W-:-:S05]  /*0530*/  FMUL R5, R9, 0.0625 ;  /* 0x3d80000009057820 */ /* 0x001fca0000400000 */
[----:B------:R-:W-:Y:S01]  /*0540*/  STG.E desc[UR6][R2.64], R5 ;  /* 0x0000000502007986 */ /* 0x000fe2000c101906 */
[----:B------:R-:W-:Y:S05]  /*0550*/  EXIT ;  /* 0x000000000000794d */ /* 0x000fea0003800000 */
.L_x_0:
[----:B------:R-:W-:-:S00]  /*0560*/  BRA `(.L_x_0) ;  /* 0xfffffffc00fc7947 */ /* 0x000fc0000383ffff */
[----:B------:R-:W-:-:S00]  /*0570*/  NOP ;  /* 0x0000000000007918 */ /* 0x000fc00000000000 */
        /* <DEDUP_REMOVED lines=8> */
.L_x_1:


//--------------------- .nv.shared.triton_per_fused_mean_25 --------------------------
	.section	.nv.shared.triton_per_fused_mean_25,"aw",@nobits
	.sectionflags	@""
	.align	16
	.zero		1024


//--------------------- .nv.constant0.triton_per_fused_mean_25 --------------------------
	.section	.nv.constant0.triton_per_fused_mean_25,"a",@progbits
	.sectionflags	@""
	.align	4
.nv.constant0.triton_per_fused_mean_25:
	.zero		552
